//
// Generated by NVIDIA NVVM Compiler
//
// Compiler Build ID: CL-36424714
// Cuda compilation tools, release 13.0, V13.0.88
// Based on NVVM 20.0.0
//

.version 9.0
.target sm_100
.address_size 64

	// .globl	_Z6printkPi
.extern .func  (.param .b32 func_retval0) vprintf
(
	.param .b64 vprintf_param_0,
	.param .b64 vprintf_param_1
)
;
.global .align 1 .b8 $str[5] = {9, 37, 100, 10};

.visible .entry _Z6printkPi(
	.param .u64 .ptr .align 1 _Z6printkPi_param_0
)
{
	.local .align 8 .b8 	__local_depot0[8];
	.reg .b64 	%SP;
	.reg .b64 	%SPL;
	.reg .pred 	%p<2>;
	.reg .b32 	%r<8>;
	.reg .b64 	%rd<8>;

	mov.u64 	%SPL, __local_depot0;
	cvta.local.u64 	%SP, %SPL;
	ld.param.u64 	%rd3, [_Z6printkPi_param_0];
	cvta.to.global.u64 	%rd1, %rd3;
	add.u64 	%rd4, %SP, 0;
	add.u64 	%rd2, %SPL, 0;
	ld.global.u32 	%r7, [%rd1];
	mov.u64 	%rd5, $str;
$L__BB0_1:
	add.s32 	%r4, %r7, 1;
	st.global.u32 	[%rd1], %r4;
	st.local.u32 	[%rd2], %r4;
	cvta.global.u64 	%rd6, %rd5;
	{ // callseq 0, 0
	.param .b64 param0;
	st.param.b64 	[param0], %rd6;
	.param .b64 param1;
	st.param.b64 	[param1], %rd4;
	.param .b32 retval0;
	call.uni (retval0), 
	vprintf, 
	(
	param0, 
	param1
	);
	ld.param.b32 	%r5, [retval0];
	} // callseq 0
	ld.global.u32 	%r7, [%rd1];
	setp.lt.s32 	%p1, %r7, 10;
	@%p1 bra 	$L__BB0_1;
	ret;

}


// ===== COMPILED SASS (sm_100) =====

	.target	sm_100

	.elftype	@"ET_EXEC"


//--------------------- .note.nv.tkinfo           --------------------------
	.section	.note.nv.tkinfo,"",@"SHT_NOTE"
	.sectionflags	@"SHF_NOTE_NV_TKINFO"
	.tkinfo
        /*0018*/ 	.word	0x00000002
        /*0030*/ 	.string	""
        /*0030*/ 	.string	"ptxas"
        /*0030*/ 	.string	"Cuda compilation tools, release 13.0, V13.0.88"
        /*0030*/ 	.string	"Build cuda_13.0.r13.0/compiler.36424714_0"
        /*0030*/ 	.string	"-arch sm_100 -m 64 "



//--------------------- .note.nv.cuinfo           --------------------------
	.section	.note.nv.cuinfo,"",@"SHT_NOTE"
	.sectionflags	@"SHF_NOTE_NV_CUINFO"
        /*0018*/ 	.short	0x0002
        /*001a*/ 	.short	0x0064
        /*001c*/ 	.short	0x0082
	.zero		2


//--------------------- .nv.info                  --------------------------
	.section	.nv.info,"",@"SHT_CUDA_INFO"
	.align	4


	//----- nvinfo : EIATTR_REGCOUNT
	.align		4
        /*0000*/ 	.byte	0x04, 0x2f
        /*0002*/ 	.short	(.L_2 - .L_1)
	.align		4
.L_1:
        /*0004*/ 	.word	index@(_Z6printkPi)
        /*0008*/ 	.word	0x00000018


	//----- nvinfo : EIATTR_FRAME_SIZE
	.align		4
.L_2:
        /*000c*/ 	.byte	0x04, 0x11
        /*000e*/ 	.short	(.L_4 - .L_3)
	.align		4
.L_3:
        /*0010*/ 	.word	index@(_Z6printkPi)
        /*0014*/ 	.word	0x00000008


	//----- nvinfo : EIATTR_MIN_STACK_SIZE
	.align		4
.L_4:
        /*0018*/ 	.byte	0x04, 0x12
        /*001a*/ 	.short	(.L_6 - .L_5)
	.align		4
.L_5:
        /*001c*/ 	.word	index@(_Z6printkPi)
        /*0020*/ 	.word	0x00000008
.L_6:


//--------------------- .nv.compat                --------------------------
	.section	.nv.compat,"",@"SHT_CUDA_COMPAT_INFO"
	.align	4
        /*0000*/ 	.byte	0x02, 0x09, 0x00, 0x00, 0x02, 0x02, 0x01, 0x00, 0x02, 0x05, 0x05, 0x00, 0x03, 0x07, 0x01, 0x01
        /*0010*/ 	.byte	0x02, 0x03, 0x00, 0x00, 0x02, 0x06, 0x01, 0x00, 0x04, 0x0b, 0x08, 0x00, 0x09, 0x00, 0x00, 0x00
        /*0020*/ 	.byte	0x00, 0x00, 0x00, 0x00


//--------------------- .nv.info._Z6printkPi      --------------------------
	.section	.nv.info._Z6printkPi,"",@"SHT_CUDA_INFO"
	.sectionflags	@""
	.align	4


	//----- nvinfo : EIATTR_CUDA_API_VERSION
	.align		4
        /*0000*/ 	.byte	0x04, 0x37
        /*0002*/ 	.short	(.L_8 - .L_7)
.L_7:
        /*0004*/ 	.word	0x00000082


	//----- nvinfo : EIATTR_KPARAM_INFO
	.align		4
.L_8:
        /*0008*/ 	.byte	0x04, 0x17
        /*000a*/ 	.short	(.L_10 - .L_9)
.L_9:
        /*000c*/ 	.word	0x00000000
        /*0010*/ 	.short	0x0000
        /*0012*/ 	.short	0x0000
        /*0014*/ 	.byte	0x00, 0xf5, 0x21, 0x00


	//----- nvinfo : EIATTR_SPARSE_MMA_MASK
	.align		4
.L_10:
        /*0018*/ 	.byte	0x03, 0x50
        /*001a*/ 	.short	0x0000


	//----- nvinfo : EIATTR_MAXREG_COUNT
	.align		4
        /*001c*/ 	.byte	0x03, 0x1b
        /*001e*/ 	.short	0x00ff


	//----- nvinfo : EIATTR_EXTERNS
	.align		4
        /*0020*/ 	.byte	0x04, 0x0f
        /*0022*/ 	.short	(.L_12 - .L_11)


	//   ....[0]....
	.align		4
.L_11:
        /*0024*/ 	.word	index@(vprintf)


	//----- nvinfo : EIATTR_MERCURY_ISA_VERSION
	.align		4
.L_12:
        /*0028*/ 	.byte	0x03, 0x5f
        /*002a*/ 	.short	0x0101


	//----- nvinfo : EIATTR_VRC_CTA_INIT_COUNT
	.align		4
        /*002c*/ 	.byte	0x02, 0x4a
	.zero		1
	.zero		1


	//----- nvinfo : EIATTR_SYSCALL_OFFSETS
	.align		4
        /*0030*/ 	.byte	0x04, 0x46
        /*0032*/ 	.short	(.L_14 - .L_13)


	//   ....[0]....
.L_13:
        /*0034*/ 	.word	0x00000150


	//----- nvinfo : EIATTR_EXIT_INSTR_OFFSETS
	.align		4
.L_14:
        /*0038*/ 	.byte	0x04, 0x1c
        /*003a*/ 	.short	(.L_16 - .L_15)


	//   ....[0]....
.L_15:
        /*003c*/ 	.word	0x000001a0


	//----- nvinfo : EIATTR_CBANK_PARAM_SIZE
	.align		4
.L_16:
        /*0040*/ 	.byte	0x03, 0x19
        /*0042*/ 	.short	0x0008


	//----- nvinfo : EIATTR_PARAM_CBANK
	.align		4
        /*0044*/ 	.byte	0x04, 0x0a
        /*0046*/ 	.short	(.L_18 - .L_17)
	.align		4
.L_17:
        /*0048*/ 	.word	index@(.nv.constant0._Z6printkPi)
        /*004c*/ 	.short	0x0380
        /*004e*/ 	.short	0x0008


	//----- nvinfo : EIATTR_SW_WAR
	.align		4
.L_18:
        /*0050*/ 	.byte	0x04, 0x36
        /*0052*/ 	.short	(.L_20 - .L_19)
.L_19:
        /*0054*/ 	.word	0x00000008
.L_20:


//--------------------- .nv.callgraph             --------------------------
	.section	.nv.callgraph,"",@"SHT_CUDA_CALLGRAPH"
	.align	4
	.sectionentsize	8
	.align		4
        /*0000*/ 	.word	0x00000000
	.align		4
        /*0004*/ 	.word	0xffffffff
	.align		4
        /*0008*/ 	.word	index@(_Z6printkPi)
	.align		4
        /*000c*/ 	.word	index@(vprintf)
	.align		4
        /*0010*/ 	.word	0x00000000
	.align		4
        /*0014*/ 	.word	0xfffffffe
	.align		4
        /*0018*/ 	.word	0x00000000
	.align		4
        /*001c*/ 	.word	0xfffffffd
	.align		4
        /*0020*/ 	.word	0x00000000
	.align		4
        /*0024*/ 	.word	0xfffffffc


//--------------------- .nv.constant4             --------------------------
	.section	.nv.constant4,"a",@progbits
	.align	8
	.align		8
.nv.constant4:
        /*0000*/ 	.dword	vprintf
	.align		8
        /*0008*/ 	.dword	$str


//--------------------- .text._Z6printkPi         --------------------------
	.section	.text._Z6printkPi,"ax",@progbits
	.align	128
        .global         _Z6printkPi
        .type           _Z6printkPi,@function
        .size           _Z6printkPi,(.L_x_3 - _Z6printkPi)
        .other          _Z6printkPi,@"STO_CUDA_ENTRY STV_DEFAULT"
_Z6printkPi:
.text._Z6printkPi:
[----:B------:R-:W0:Y:S08]  /*0000*/  LDC R1, c[0x0][0x37c] ;  /* 0x0000df00ff017b82 */ /* 0x000e300000000800 */
[----:B------:R-:W1:Y:S01]  /*0010*/  LDC.64 R2, c[0x0][0x380] ;  /* 0x0000e000ff027b82 */ /* 0x000e620000000a00 */
[----:B------:R-:W1:Y:S01]  /*0020*/  LDCU.64 UR36, c[0x0][0x358] ;  /* 0x00006b00ff2477ac */ /* 0x000e620008000a00 */
[----:B0-----:R-:W-:Y:S01]  /*0030*/  VIADD R1, R1, 0xfffffff8 ;  /* 0xfffffff801017836 */ /* 0x001fe20000000000 */
[----:B-1----:R0:W5:Y:S01]  /*0040*/  LDG.E R2, desc[UR36][R2.64] ;  /* 0x0000002402027981 */ /* 0x002162000c1e1900 */
[----:B------:R-:W1:Y:S01]  /*0050*/  LDCU UR4, c[0x0][0x2f8] ;  /* 0x00005f00ff0477ac */ /* 0x000e620008000800 */
[----:B------:R-:W2:Y:S02]  /*0060*/  LDCU UR5, c[0x0][0x2fc] ;  /* 0x00005f80ff0577ac */ /* 0x000ea40008000800 */
[----:B-1----:R-:W-:-:S05]  /*0070*/  IADD3 R16, P0, PT, R1, UR4, RZ ;  /* 0x0000000401107c10 */ /* 0x002fca000ff1e0ff */
[----:B0-2---:R-:W-:-:S08]  /*0080*/  IMAD.X R17, RZ, RZ, UR5, P0 ;  /* 0x00000005ff117e24 */ /* 0x005fd000080e06ff */
.L_x_1:
[----:B------:R-:W0:Y:S01]  /*0090*/  LDC.64 R8, c[0x0][0x380] ;  /* 0x0000e000ff087b82 */ /* 0x000e220000000a00 */
[----:B-----5:R-:W-:Y:S01]  /*00a0*/  IADD3 R0, PT, PT, R2, 0x1, RZ ;  /* 0x0000000102007810 */ /* 0x020fe20007ffe0ff */
[----:B------:R-:W1:Y:S01]  /*00b0*/  LDCU.64 UR4, c[0x4][0x8] ;  /* 0x01000100ff0477ac */ /* 0x000e620008000a00 */
[----:B------:R-:W-:Y:S01]  /*00c0*/  MOV R2, 0x0 ;  /* 0x0000000000027802 */ /* 0x000fe20000000f00 */
[----:B------:R-:W-:Y:S01]  /*00d0*/  IMAD.MOV.U32 R6, RZ, RZ, R16 ;  /* 0x000000ffff067224 */ /* 0x000fe200078e0010 */
[----:B------:R-:W-:Y:S01]  /*00e0*/  MOV R7, R17 ;  /* 0x0000001100077202 */ /* 0x000fe20000000f00 */
[----:B------:R2:W-:Y:S03]  /*00f0*/  STL [R1], R0 ;  /* 0x0000000001007387 */ /* 0x0005e60000100800 */
[----:B------:R-:W3:Y:S01]  /*0100*/  LDC.64 R2, c[0x4][R2] ;  /* 0x0100000002027b82 */ /* 0x000ee20000000a00 */
[----:B-1----:R-:W-:Y:S01]  /*0110*/  IMAD.U32 R4, RZ, RZ, UR4 ;  /* 0x00000004ff047e24 */ /* 0x002fe2000f8e00ff */
[----:B------:R-:W-:Y:S01]  /*0120*/  MOV R5, UR5 ;  /* 0x0000000500057c02 */ /* 0x000fe20008000f00 */
[----:B0-----:R2:W-:Y:S06]  /*0130*/  STG.E desc[UR36][R8.64], R0 ;  /* 0x0000000008007986 */ /* 0x0015ec000c101924 */
[----:B------:R-:W-:-:S07]  /*0140*/  LEPC R20, `(.L_x_0) ;  /* 0x000000001014794e */ /* 0x000fce0000000000 */
[----:B--23--:R-:W-:Y:S05]  /*0150*/  CALL.ABS.NOINC R2 ;  /* 0x0000000002007343 */ /* 0x00cfea0003c00000 */
.L_x_0:
[----:B------:R-:W0:Y:S02]  /*0160*/  LDC.64 R2, c[0x0][0x380] ;  /* 0x0000e000ff027b82 */ /* 0x000e240000000a00 */
[----:B0-----:R-:W2:Y:S02]  /*0170*/  LDG.E R2, desc[UR36][R2.64] ;  /* 0x0000002402027981 */ /* 0x001ea4000c1e1900 */
[----:B--2---:R-:W-:-:S13]  /*0180*/  ISETP.GE.AND P0, PT, R2, 0xa, PT ;  /* 0x0000000a0200780c */ /* 0x004fda0003f06270 */
[----:B------:R-:W-:Y:S05]  /*0190*/  @!P0 BRA `(.L_x_1) ;  /* 0xfffffffc00bc8947 */ /* 0x000fea000383ffff */
[----:B------:R-:W-:Y:S05]  /*01a0*/  EXIT ;  /* 0x000000000000794d */ /* 0x000fea0003800000 */
.L_x_2:
[----:B------:R-:W-:-:S00]  /*01b0*/  BRA `(.L_x_2) ;  /* 0xfffffffc00fc7947 */ /* 0x000fc0000383ffff */
[----:B------:R-:W-:-:S00]  /*01c0*/  NOP ;  /* 0x0000000000007918 */ /* 0x000fc00000000000 */
        /* <DEDUP_REMOVED lines=11> */
.L_x_3:


//--------------------- .nv.global.init           --------------------------
	.section	.nv.global.init,"aw",@progbits
.nv.global.init:
	.type		$str,@object
	.size		$str,(.L_0 - $str)
$str:
        /*0000*/ 	.byte	0x09, 0x25, 0x64, 0x0a, 0x00
.L_0:


//--------------------- .nv.shared.reserved.0     --------------------------
	.section	.nv.shared.reserved.0,"aw",@nobits
	.weak		__nv_reservedSMEM_offset_0_alias
	.size		__nv_reservedSMEM_offset_0_alias, 0, 64
	.other		__nv_reservedSMEM_offset_0_alias,@"STO_CUDA_RESERVED_SHARED STV_DEFAULT"
__nv_reservedSMEM_offset_0_alias:
	.zero		0
	.zero		64


//--------------------- .nv.constant0._Z6printkPi --------------------------
	.section	.nv.constant0._Z6printkPi,"a",@progbits
	.sectionflags	@""
	.align	4
.nv.constant0._Z6printkPi:
	.zero		904


//--------------------- SYMBOLS --------------------------

	.type		.nv.reservedSmem.offset0,@object
	.size		.nv.reservedSmem.offset0,0x4
	.type		vprintf,@function
